//
// Generated by NVIDIA NVVM Compiler
//
// Compiler Build ID: CL-36424714
// Cuda compilation tools, release 13.0, V13.0.88
// Based on NVVM 20.0.0
//

.version 9.0
.target sm_100
.address_size 64

	// .globl	_Z11cuda_matmulPKfS0_mmmPf

.visible .entry _Z11cuda_matmulPKfS0_mmmPf(
	.param .u64 .ptr .align 1 _Z11cuda_matmulPKfS0_mmmPf_param_0,
	.param .u64 .ptr .align 1 _Z11cuda_matmulPKfS0_mmmPf_param_1,
	.param .u64 _Z11cuda_matmulPKfS0_mmmPf_param_2,
	.param .u64 _Z11cuda_matmulPKfS0_mmmPf_param_3,
	.param .u64 _Z11cuda_matmulPKfS0_mmmPf_param_4,
	.param .u64 .ptr .align 1 _Z11cuda_matmulPKfS0_mmmPf_param_5
)
{
	.reg .pred 	%p<14>;
	.reg .b32 	%r<10>;
	.reg .b32 	%f<69>;
	.reg .b64 	%rd<100>;

	ld.param.u64 	%rd26, [_Z11cuda_matmulPKfS0_mmmPf_param_0];
	ld.param.u64 	%rd27, [_Z11cuda_matmulPKfS0_mmmPf_param_1];
	ld.param.u64 	%rd28, [_Z11cuda_matmulPKfS0_mmmPf_param_2];
	ld.param.u64 	%rd29, [_Z11cuda_matmulPKfS0_mmmPf_param_3];
	ld.param.u64 	%rd24, [_Z11cuda_matmulPKfS0_mmmPf_param_4];
	cvta.to.global.u64 	%rd1, %rd27;
	cvta.to.global.u64 	%rd2, %rd26;
	mov.u32 	%r1, %ctaid.x;
	mov.u32 	%r2, %ntid.x;
	mov.u32 	%r3, %tid.x;
	mad.lo.s32 	%r4, %r1, %r2, %r3;
	mov.u32 	%r5, %ctaid.y;
	mov.u32 	%r6, %ntid.y;
	mov.u32 	%r7, %tid.y;
	mad.lo.s32 	%r8, %r5, %r6, %r7;
	cvt.s64.s32 	%rd3, %r4;
	setp.le.u64 	%p1, %rd28, %rd3;
	cvt.u64.u32 	%rd4, %r8;
	setp.le.u64 	%p2, %rd29, %rd4;
	or.pred  	%p3, %p1, %p2;
	setp.eq.s64 	%p4, %rd24, 0;
	or.pred  	%p5, %p3, %p4;
	mov.f32 	%f68, 0f00000000;
	@%p5 bra 	$L__BB0_12;
	mul.lo.s64 	%rd5, %rd24, %rd3;
	mul.lo.s64 	%rd6, %rd24, %rd4;
	add.s64 	%rd31, %rd24, -1;
	and.b64  	%rd7, %rd24, 7;
	setp.lt.u64 	%p6, %rd31, 7;
	mov.f32 	%f68, 0f00000000;
	mov.b64 	%rd98, 0;
	@%p6 bra 	$L__BB0_4;
	and.b64  	%rd98, %rd24, -8;
	shl.b64 	%rd32, %rd6, 2;
	add.s64 	%rd33, %rd32, %rd1;
	add.s64 	%rd95, %rd33, 16;
	shl.b64 	%rd34, %rd5, 2;
	add.s64 	%rd35, %rd34, %rd2;
	add.s64 	%rd94, %rd35, 16;
	mov.f32 	%f68, 0f00000000;
	mov.u64 	%rd96, %rd98;
$L__BB0_3:
	.pragma "nounroll";
	ld.global.f32 	%f17, [%rd94+-16];
	ld.global.f32 	%f18, [%rd95+-16];
	fma.rn.f32 	%f19, %f17, %f18, %f68;
	ld.global.f32 	%f20, [%rd94+-12];
	ld.global.f32 	%f21, [%rd95+-12];
	fma.rn.f32 	%f22, %f20, %f21, %f19;
	ld.global.f32 	%f23, [%rd94+-8];
	ld.global.f32 	%f24, [%rd95+-8];
	fma.rn.f32 	%f25, %f23, %f24, %f22;
	ld.global.f32 	%f26, [%rd94+-4];
	ld.global.f32 	%f27, [%rd95+-4];
	fma.rn.f32 	%f28, %f26, %f27, %f25;
	ld.global.f32 	%f29, [%rd94];
	ld.global.f32 	%f30, [%rd95];
	fma.rn.f32 	%f31, %f29, %f30, %f28;
	ld.global.f32 	%f32, [%rd94+4];
	ld.global.f32 	%f33, [%rd95+4];
	fma.rn.f32 	%f34, %f32, %f33, %f31;
	ld.global.f32 	%f35, [%rd94+8];
	ld.global.f32 	%f36, [%rd95+8];
	fma.rn.f32 	%f37, %f35, %f36, %f34;
	ld.global.f32 	%f38, [%rd94+12];
	ld.global.f32 	%f39, [%rd95+12];
	fma.rn.f32 	%f68, %f38, %f39, %f37;
	add.s64 	%rd96, %rd96, -8;
	add.s64 	%rd95, %rd95, 32;
	add.s64 	%rd94, %rd94, 32;
	setp.ne.s64 	%p7, %rd96, 0;
	@%p7 bra 	$L__BB0_3;
$L__BB0_4:
	setp.eq.s64 	%p8, %rd7, 0;
	@%p8 bra 	$L__BB0_12;
	and.b64  	%rd18, %rd24, 3;
	setp.lt.u64 	%p9, %rd7, 4;
	@%p9 bra 	$L__BB0_7;
	add.s64 	%rd36, %rd98, %rd5;
	shl.b64 	%rd37, %rd36, 2;
	add.s64 	%rd38, %rd2, %rd37;
	ld.global.f32 	%f41, [%rd38];
	add.s64 	%rd39, %rd98, %rd6;
	shl.b64 	%rd40, %rd39, 2;
	add.s64 	%rd41, %rd1, %rd40;
	ld.global.f32 	%f42, [%rd41];
	fma.rn.f32 	%f43, %f41, %f42, %f68;
	add.s64 	%rd42, %rd98, 1;
	and.b64  	%rd43, %rd42, 4294967295;
	add.s64 	%rd44, %rd43, %rd5;
	shl.b64 	%rd45, %rd44, 2;
	add.s64 	%rd46, %rd2, %rd45;
	ld.global.f32 	%f44, [%rd46];
	add.s64 	%rd47, %rd43, %rd6;
	shl.b64 	%rd48, %rd47, 2;
	add.s64 	%rd49, %rd1, %rd48;
	ld.global.f32 	%f45, [%rd49];
	fma.rn.f32 	%f46, %f44, %f45, %f43;
	add.s64 	%rd50, %rd98, 2;
	and.b64  	%rd51, %rd50, 4294967295;
	add.s64 	%rd52, %rd51, %rd5;
	shl.b64 	%rd53, %rd52, 2;
	add.s64 	%rd54, %rd2, %rd53;
	ld.global.f32 	%f47, [%rd54];
	add.s64 	%rd55, %rd51, %rd6;
	shl.b64 	%rd56, %rd55, 2;
	add.s64 	%rd57, %rd1, %rd56;
	ld.global.f32 	%f48, [%rd57];
	fma.rn.f32 	%f49, %f47, %f48, %f46;
	add.s64 	%rd58, %rd98, 3;
	and.b64  	%rd59, %rd58, 4294967295;
	add.s64 	%rd60, %rd59, %rd5;
	shl.b64 	%rd61, %rd60, 2;
	add.s64 	%rd62, %rd2, %rd61;
	ld.global.f32 	%f50, [%rd62];
	add.s64 	%rd63, %rd59, %rd6;
	shl.b64 	%rd64, %rd63, 2;
	add.s64 	%rd65, %rd1, %rd64;
	ld.global.f32 	%f51, [%rd65];
	fma.rn.f32 	%f68, %f50, %f51, %f49;
	add.s64 	%rd66, %rd98, 4;
	and.b64  	%rd98, %rd66, 4294967295;
$L__BB0_7:
	setp.eq.s64 	%p10, %rd18, 0;
	@%p10 bra 	$L__BB0_12;
	setp.eq.s64 	%p11, %rd18, 1;
	@%p11 bra 	$L__BB0_10;
	add.s64 	%rd67, %rd98, %rd5;
	shl.b64 	%rd68, %rd67, 2;
	add.s64 	%rd69, %rd2, %rd68;
	ld.global.f32 	%f53, [%rd69];
	add.s64 	%rd70, %rd98, %rd6;
	shl.b64 	%rd71, %rd70, 2;
	add.s64 	%rd72, %rd1, %rd71;
	ld.global.f32 	%f54, [%rd72];
	fma.rn.f32 	%f55, %f53, %f54, %f68;
	add.s64 	%rd73, %rd98, 1;
	and.b64  	%rd74, %rd73, 4294967295;
	add.s64 	%rd75, %rd74, %rd5;
	shl.b64 	%rd76, %rd75, 2;
	add.s64 	%rd77, %rd2, %rd76;
	ld.global.f32 	%f56, [%rd77];
	add.s64 	%rd78, %rd74, %rd6;
	shl.b64 	%rd79, %rd78, 2;
	add.s64 	%rd80, %rd1, %rd79;
	ld.global.f32 	%f57, [%rd80];
	fma.rn.f32 	%f68, %f56, %f57, %f55;
	add.s64 	%rd81, %rd98, 2;
	and.b64  	%rd98, %rd81, 4294967295;
$L__BB0_10:
	and.b64  	%rd82, %rd24, 1;
	setp.eq.b64 	%p12, %rd82, 1;
	not.pred 	%p13, %p12;
	@%p13 bra 	$L__BB0_12;
	add.s64 	%rd83, %rd98, %rd5;
	shl.b64 	%rd84, %rd83, 2;
	add.s64 	%rd85, %rd2, %rd84;
	ld.global.f32 	%f58, [%rd85];
	add.s64 	%rd86, %rd98, %rd6;
	shl.b64 	%rd87, %rd86, 2;
	add.s64 	%rd88, %rd1, %rd87;
	ld.global.f32 	%f59, [%rd88];
	fma.rn.f32 	%f68, %f58, %f59, %f68;
$L__BB0_12:
	ld.param.u64 	%rd93, [_Z11cuda_matmulPKfS0_mmmPf_param_5];
	cvta.to.global.u64 	%rd89, %rd93;
	mad.lo.s64 	%rd90, %rd29, %rd3, %rd4;
	shl.b64 	%rd91, %rd90, 2;
	add.s64 	%rd92, %rd89, %rd91;
	atom.global.add.f32 	%f60, [%rd92], %f68;
	ret;

}


// ===== COMPILED SASS (sm_100) =====

	.target	sm_100

	.elftype	@"ET_EXEC"


//--------------------- .note.nv.tkinfo           --------------------------
	.section	.note.nv.tkinfo,"",@"SHT_NOTE"
	.sectionflags	@"SHF_NOTE_NV_TKINFO"
	.tkinfo
        /*0018*/ 	.word	0x00000002
        /*0030*/ 	.string	""
        /*0030*/ 	.string	"ptxas"
        /*0030*/ 	.string	"Cuda compilation tools, release 13.0, V13.0.88"
        /*0030*/ 	.string	"Build cuda_13.0.r13.0/compiler.36424714_0"
        /*0030*/ 	.string	"-arch sm_100 -m 64 "



//--------------------- .note.nv.cuinfo           --------------------------
	.section	.note.nv.cuinfo,"",@"SHT_NOTE"
	.sectionflags	@"SHF_NOTE_NV_CUINFO"
        /*0018*/ 	.short	0x0002
        /*001a*/ 	.short	0x0064
        /*001c*/ 	.short	0x0082
	.zero		2


//--------------------- .nv.info                  --------------------------
	.section	.nv.info,"",@"SHT_CUDA_INFO"
	.align	4


	//----- nvinfo : EIATTR_REGCOUNT
	.align		4
        /*0000*/ 	.byte	0x04, 0x2f
        /*0002*/ 	.short	(.L_1 - .L_0)
	.align		4
.L_0:
        /*0004*/ 	.word	index@(_Z11cuda_matmulPKfS0_mmmPf)
        /*0008*/ 	.word	0x00000020


	//----- nvinfo : EIATTR_FRAME_SIZE
	.align		4
.L_1:
        /*000c*/ 	.byte	0x04, 0x11
        /*000e*/ 	.short	(.L_3 - .L_2)
	.align		4
.L_2:
        /*0010*/ 	.word	index@(_Z11cuda_matmulPKfS0_mmmPf)
        /*0014*/ 	.word	0x00000000


	//----- nvinfo : EIATTR_MIN_STACK_SIZE
	.align		4
.L_3:
        /*0018*/ 	.byte	0x04, 0x12
        /*001a*/ 	.short	(.L_5 - .L_4)
	.align		4
.L_4:
        /*001c*/ 	.word	index@(_Z11cuda_matmulPKfS0_mmmPf)
        /*0020*/ 	.word	0x00000000
.L_5:


//--------------------- .nv.compat                --------------------------
	.section	.nv.compat,"",@"SHT_CUDA_COMPAT_INFO"
	.align	4
        /*0000*/ 	.byte	0x02, 0x09, 0x00, 0x00, 0x02, 0x02, 0x01, 0x00, 0x02, 0x05, 0x05, 0x00, 0x03, 0x07, 0x01, 0x01
        /*0010*/ 	.byte	0x02, 0x03, 0x00, 0x00, 0x02, 0x06, 0x01, 0x00, 0x04, 0x0b, 0x08, 0x00, 0x09, 0x00, 0x00, 0x00
        /*0020*/ 	.byte	0x00, 0x00, 0x00, 0x00


//--------------------- .nv.info._Z11cuda_matmulPKfS0_mmmPf --------------------------
	.section	.nv.info._Z11cuda_matmulPKfS0_mmmPf,"",@"SHT_CUDA_INFO"
	.sectionflags	@""
	.align	4


	//----- nvinfo : EIATTR_CUDA_API_VERSION
	.align		4
        /*0000*/ 	.byte	0x04, 0x37
        /*0002*/ 	.short	(.L_7 - .L_6)
.L_6:
        /*0004*/ 	.word	0x00000082


	//----- nvinfo : EIATTR_KPARAM_INFO
	.align		4
.L_7:
        /*0008*/ 	.byte	0x04, 0x17
        /*000a*/ 	.short	(.L_9 - .L_8)
.L_8:
        /*000c*/ 	.word	0x00000000
        /*0010*/ 	.short	0x0005
        /*0012*/ 	.short	0x0028
        /*0014*/ 	.byte	0x00, 0xf5, 0x21, 0x00


	//----- nvinfo : EIATTR_KPARAM_INFO
	.align		4
.L_9:
        /*0018*/ 	.byte	0x04, 0x17
        /*001a*/ 	.short	(.L_11 - .L_10)
.L_10:
        /*001c*/ 	.word	0x00000000
        /*0020*/ 	.short	0x0004
        /*0022*/ 	.short	0x0020
        /*0024*/ 	.byte	0x00, 0xf0, 0x21, 0x00


	//----- nvinfo : EIATTR_KPARAM_INFO
	.align		4
.L_11:
        /*0028*/ 	.byte	0x04, 0x17
        /*002a*/ 	.short	(.L_13 - .L_12)
.L_12:
        /*002c*/ 	.word	0x00000000
        /*0030*/ 	.short	0x0003
        /*0032*/ 	.short	0x0018
        /*0034*/ 	.byte	0x00, 0xf0, 0x21, 0x00


	//----- nvinfo : EIATTR_KPARAM_INFO
	.align		4
.L_13:
        /*0038*/ 	.byte	0x04, 0x17
        /*003a*/ 	.short	(.L_15 - .L_14)
.L_14:
        /*003c*/ 	.word	0x00000000
        /*0040*/ 	.short	0x0002
        /*0042*/ 	.short	0x0010
        /*0044*/ 	.byte	0x00, 0xf0, 0x21, 0x00


	//----- nvinfo : EIATTR_KPARAM_INFO
	.align		4
.L_15:
        /*0048*/ 	.byte	0x04, 0x17
        /*004a*/ 	.short	(.L_17 - .L_16)
.L_16:
        /*004c*/ 	.word	0x00000000
        /*0050*/ 	.short	0x0001
        /*0052*/ 	.short	0x0008
        /*0054*/ 	.byte	0x00, 0xf5, 0x21, 0x00


	//----- nvinfo : EIATTR_KPARAM_INFO
	.align		4
.L_17:
        /*0058*/ 	.byte	0x04, 0x17
        /*005a*/ 	.short	(.L_19 - .L_18)
.L_18:
        /*005c*/ 	.word	0x00000000
        /*0060*/ 	.short	0x0000
        /*0062*/ 	.short	0x0000
        /*0064*/ 	.byte	0x00, 0xf5, 0x21, 0x00


	//----- nvinfo : EIATTR_SPARSE_MMA_MASK
	.align		4
.L_19:
        /*0068*/ 	.byte	0x03, 0x50
        /*006a*/ 	.short	0x0000


	//----- nvinfo : EIATTR_MAXREG_COUNT
	.align		4
        /*006c*/ 	.byte	0x03, 0x1b
        /*006e*/ 	.short	0x00ff


	//----- nvinfo : EIATTR_MERCURY_ISA_VERSION
	.align		4
        /*0070*/ 	.byte	0x03, 0x5f
        /*0072*/ 	.short	0x0101


	//----- nvinfo : EIATTR_VRC_CTA_INIT_COUNT
	.align		4
        /*0074*/ 	.byte	0x02, 0x4a
	.zero		1
	.zero		1


	//----- nvinfo : EIATTR_EXIT_INSTR_OFFSETS
	.align		4
        /*0078*/ 	.byte	0x04, 0x1c
        /*007a*/ 	.short	(.L_21 - .L_20)


	//   ....[0]....
.L_20:
        /*007c*/ 	.word	0x00000c70


	//----- nvinfo : EIATTR_CRS_STACK_SIZE
	.align		4
.L_21:
        /*0080*/ 	.byte	0x04, 0x1e
        /*0082*/ 	.short	(.L_23 - .L_22)
.L_22:
        /*0084*/ 	.word	0x00000000


	//----- nvinfo : EIATTR_CBANK_PARAM_SIZE
	.align		4
.L_23:
        /*0088*/ 	.byte	0x03, 0x19
        /*008a*/ 	.short	0x0030


	//----- nvinfo : EIATTR_PARAM_CBANK
	.align		4
        /*008c*/ 	.byte	0x04, 0x0a
        /*008e*/ 	.short	(.L_25 - .L_24)
	.align		4
.L_24:
        /*0090*/ 	.word	index@(.nv.constant0._Z11cuda_matmulPKfS0_mmmPf)
        /*0094*/ 	.short	0x0380
        /*0096*/ 	.short	0x0030


	//----- nvinfo : EIATTR_SW_WAR
	.align		4
.L_25:
        /*0098*/ 	.byte	0x04, 0x36
        /*009a*/ 	.short	(.L_27 - .L_26)
.L_26:
        /*009c*/ 	.word	0x00000008
.L_27:


//--------------------- .nv.callgraph             --------------------------
	.section	.nv.callgraph,"",@"SHT_CUDA_CALLGRAPH"
	.align	4
	.sectionentsize	8
	.align		4
        /*0000*/ 	.word	0x00000000
	.align		4
        /*0004*/ 	.word	0xffffffff
	.align		4
        /*0008*/ 	.word	0x00000000
	.align		4
        /*000c*/ 	.word	0xfffffffe
	.align		4
        /*0010*/ 	.word	0x00000000
	.align		4
        /*0014*/ 	.word	0xfffffffd
	.align		4
        /*0018*/ 	.word	0x00000000
	.align		4
        /*001c*/ 	.word	0xfffffffc


//--------------------- .text._Z11cuda_matmulPKfS0_mmmPf --------------------------
	.section	.text._Z11cuda_matmulPKfS0_mmmPf,"ax",@progbits
	.align	128
        .global         _Z11cuda_matmulPKfS0_mmmPf
        .type           _Z11cuda_matmulPKfS0_mmmPf,@function
        .size           _Z11cuda_matmulPKfS0_mmmPf,(.L_x_7 - _Z11cuda_matmulPKfS0_mmmPf)
        .other          _Z11cuda_matmulPKfS0_mmmPf,@"STO_CUDA_ENTRY STV_DEFAULT"
_Z11cuda_matmulPKfS0_mmmPf:
.text._Z11cuda_matmulPKfS0_mmmPf:
[----:B------:R-:W-:Y:S01]  /*0000*/  LDC R1, c[0x0][0x37c] ;  /* 0x0000df00ff017b82 */ /* 0x000fe20000000800 */
[----:B------:R-:W0:Y:S07]  /*0010*/  S2R R3, SR_TID.Y ;  /* 0x0000000000037919 */ /* 0x000e2e0000002200 */
[----:B------:R-:W1:Y:S01]  /*0020*/  LDC R17, c[0x0][0x360] ;  /* 0x0000d800ff117b82 */ /* 0x000e620000000800 */
[----:B------:R-:W2:Y:S01]  /*0030*/  LDCU.128 UR8, c[0x0][0x390] ;  /* 0x00007200ff0877ac */ /* 0x000ea20008000c00 */
[----:B------:R-:W-:Y:S01]  /*0040*/  BSSY.RECONVERGENT B0, `(.L_x_0) ;  /* 0x00000b9000007945 */ /* 0x000fe20003800200 */
[----:B------:R-:W1:Y:S01]  /*0050*/  S2R R0, SR_TID.X ;  /* 0x0000000000007919 */ /* 0x000e620000002100 */
[----:B------:R-:W-:Y:S01]  /*0060*/  IMAD.MOV.U32 R16, RZ, RZ, RZ ;  /* 0x000000ffff107224 */ /* 0x000fe200078e00ff */
[----:B------:R-:W3:Y:S03]  /*0070*/  LDCU.64 UR14, c[0x0][0x3a0] ;  /* 0x00007400ff0e77ac */ /* 0x000ee60008000a00 */
[----:B------:R-:W0:Y:S01]  /*0080*/  S2UR UR5, SR_CTAID.Y ;  /* 0x00000000000579c3 */ /* 0x000e220000002600 */
[----:B------:R-:W4:Y:S07]  /*0090*/  LDCU.64 UR12, c[0x0][0x358] ;  /* 0x00006b00ff0c77ac */ /* 0x000f2e0008000a00 */
[----:B------:R-:W0:Y:S01]  /*00a0*/  LDC R2, c[0x0][0x364] ;  /* 0x0000d900ff027b82 */ /* 0x000e220000000800 */
[----:B---3--:R-:W-:-:S07]  /*00b0*/  ISETP.EQ.U32.AND P2, PT, RZ, UR14, PT ;  /* 0x0000000eff007c0c */ /* 0x008fce000bf42070 */
[----:B------:R-:W1:Y:S01]  /*00c0*/  S2UR UR4, SR_CTAID.X ;  /* 0x00000000000479c3 */ /* 0x000e620000002500 */
[----:B0-----:R-:W-:-:S05]  /*00d0*/  IMAD R2, R2, UR5, R3 ;  /* 0x0000000502027c24 */ /* 0x001fca000f8e0203 */
[----:B--2---:R-:W-:Y:S01]  /*00e0*/  ISETP.GE.U32.AND P0, PT, R2, UR10, PT ;  /* 0x0000000a02007c0c */ /* 0x004fe2000bf06070 */
[----:B-1----:R-:W-:-:S03]  /*00f0*/  IMAD R17, R17, UR4, R0 ;  /* 0x0000000411117c24 */ /* 0x002fc6000f8e0200 */
[----:B------:R-:W-:Y:S02]  /*0100*/  ISETP.GE.U32.AND.EX P0, PT, RZ, UR11, PT, P0 ;  /* 0x0000000bff007c0c */ /* 0x000fe4000bf06100 */
[----:B------:R-:W-:Y:S02]  /*0110*/  ISETP.GE.U32.AND P1, PT, R17, UR8, PT ;  /* 0x0000000811007c0c */ /* 0x000fe4000bf26070 */
[----:B------:R-:W-:-:S04]  /*0120*/  SHF.R.S32.HI R0, RZ, 0x1f, R17 ;  /* 0x0000001fff007819 */ /* 0x000fc80000011411 */
[----:B------:R-:W-:-:S04]  /*0130*/  ISETP.GE.U32.OR.EX P0, PT, R0, UR9, P0, P1 ;  /* 0x0000000900007c0c */ /* 0x000fc80008706510 */
[----:B------:R-:W-:-:S13]  /*0140*/  ISETP.EQ.OR.EX P0, PT, RZ, UR15, P0, P2 ;  /* 0x0000000fff007c0c */ /* 0x000fda0008702720 */
[----:B----4-:R-:W-:Y:S05]  /*0150*/  @P0 BRA `(.L_x_1) ;  /* 0x00000008009c0947 */ /* 0x010fea0003800000 */
[----:B------:R-:W-:Y:S02]  /*0160*/  UIADD3 UR5, UP0, UPT, UR14, -0x1, URZ ;  /* 0xffffffff0e057890 */ /* 0x000fe4000ff1e0ff */
[----:B------:R-:W-:Y:S01]  /*0170*/  IMAD R8, R0, UR14, RZ ;  /* 0x0000000e00087c24 */ /* 0x000fe2000f8e02ff */
[----:B------:R-:W-:Y:S02]  /*0180*/  ULOP3.LUT UR9, UR14, 0x7, URZ, 0xc0, !UPT ;  /* 0x000000070e097892 */ /* 0x000fe4000f8ec0ff */
[----:B------:R-:W-:Y:S01]  /*0190*/  IMAD.WIDE.U32 R4, R17, UR14, RZ ;  /* 0x0000000e11047c25 */ /* 0x000fe2000f8e00ff */
[----:B------:R-:W-:Y:S02]  /*01a0*/  UIADD3.X UR6, UPT, UPT, UR15, -0x1, URZ, UP0, !UPT ;  /* 0xffffffff0f067890 */ /* 0x000fe400087fe4ff */
[----:B------:R-:W-:Y:S01]  /*01b0*/  UISETP.GE.U32.AND UP1, UPT, UR5, 0x7, UPT ;  /* 0x000000070500788c */ /* 0x000fe2000bf26070 */
[----:B------:R-:W-:Y:S01]  /*01c0*/  IMAD.WIDE.U32 R6, R2, UR14, RZ ;  /* 0x0000000e02067c25 */ /* 0x000fe2000f8e00ff */
[----:B------:R-:W-:-:S02]  /*01d0*/  UISETP.NE.U32.AND UP0, UPT, UR9, URZ, UPT ;  /* 0x000000ff0900728c */ /* 0x000fc4000bf05070 */
[----:B------:R-:W-:Y:S01]  /*01e0*/  UISETP.GE.U32.AND.EX UP1, UPT, UR6, URZ, UPT, UP1 ;  /* 0x000000ff0600728c */ /* 0x000fe2000bf26110 */
[----:B------:R-:W-:Y:S01]  /*01f0*/  IMAD R19, R17, UR15, R8 ;  /* 0x0000000f11137c24 */ /* 0x000fe2000f8e0208 */
[----:B------:R-:W-:Y:S01]  /*0200*/  UMOV UR4, URZ ;  /* 0x000000ff00047c82 */ /* 0x000fe20008000000 */
[----:B------:R-:W-:Y:S01]  /*0210*/  IMAD.MOV.U32 R16, RZ, RZ, RZ ;  /* 0x000000ffff107224 */ /* 0x000fe200078e00ff */
[----:B------:R-:W-:Y:S01]  /*0220*/  UISETP.NE.AND.EX UP0, UPT, URZ, URZ, UPT, UP0 ;  /* 0x000000ffff00728c */ /* 0x000fe2000bf05300 */
[----:B------:R-:W-:Y:S01]  /*0230*/  IMAD R21, R2, UR15, R7 ;  /* 0x0000000f02157c24 */ /* 0x000fe2000f8e0207 */
[----:B------:R-:W-:Y:S01]  /*0240*/  UMOV UR5, URZ ;  /* 0x000000ff00057c82 */ /* 0x000fe20008000000 */
[----:B------:R-:W-:Y:S02]  /*0250*/  IMAD.IADD R19, R5, 0x1, R19 ;  /* 0x0000000105137824 */ /* 0x000fe400078e0213 */
[----:B------:R-:W-:Y:S06]  /*0260*/  BRA.U !UP1, `(.L_x_2) ;  /* 0x0000000109bc7547 */ /* 0x000fec000b800000 */
[----:B------:R-:W0:Y:S01]  /*0270*/  LDCU.128 UR16, c[0x0][0x380] ;  /* 0x00007000ff1077ac */ /* 0x000e220008000c00 */
[----:B------:R-:W-:Y:S01]  /*0280*/  IMAD.MOV.U32 R16, RZ, RZ, RZ ;  /* 0x000000ffff107224 */ /* 0x000fe200078e00ff */
[----:B------:R-:W1:Y:S01]  /*0290*/  LDCU UR5, c[0x0][0x3a4] ;  /* 0x00007480ff0577ac */ /* 0x000e620008000800 */
[----:B------:R-:W-:-:S07]  /*02a0*/  ULOP3.LUT UR4, UR14, 0xfffffff8, URZ, 0xc0, !UPT ;  /* 0xfffffff80e047892 */ /* 0x000fce000f8ec0ff */
[----:B------:R-:W-:Y:S01]  /*02b0*/  UMOV UR6, UR4 ;  /* 0x0000000400067c82 */ /* 0x000fe20008000000 */
[----:B0-----:R-:W-:Y:S02]  /*02c0*/  LEA R8, P0, R6, UR18, 0x2 ;  /* 0x0000001206087c11 */ /* 0x001fe4000f8010ff */
[----:B------:R-:W-:Y:S02]  /*02d0*/  LEA R10, P2, R4, UR16, 0x2 ;  /* 0x00000010040a7c11 */ /* 0x000fe4000f8410ff */
[----:B------:R-:W-:Y:S01]  /*02e0*/  IADD3 R8, P1, PT, R8, 0x10, RZ ;  /* 0x0000001008087810 */ /* 0x000fe20007f3e0ff */
[----:B-1----:R-:W-:Y:S01]  /*02f0*/  UMOV UR7, UR5 ;  /* 0x0000000500077c82 */ /* 0x002fe20008000000 */
[----:B------:R-:W-:Y:S02]  /*0300*/  IADD3 R10, P3, PT, R10, 0x10, RZ ;  /* 0x000000100a0a7810 */ /* 0x000fe40007f7e0ff */
[----:B------:R-:W-:Y:S02]  /*0310*/  LEA.HI.X R9, R6, UR19, R21, 0x2, P0 ;  /* 0x0000001306097c11 */ /* 0x000fe400080f1415 */
[----:B------:R-:W-:-:S03]  /*0320*/  LEA.HI.X R11, R4, UR17, R19, 0x2, P2 ;  /* 0x00000011040b7c11 */ /* 0x000fc600090f1413 */
[----:B------:R-:W-:Y:S02]  /*0330*/  IMAD.X R9, RZ, RZ, R9, P1 ;  /* 0x000000ffff097224 */ /* 0x000fe400008e0609 */
[----:B------:R-:W-:-:S07]  /*0340*/  IMAD.X R11, RZ, RZ, R11, P3 ;  /* 0x000000ffff0b7224 */ /* 0x000fce00018e060b */
.L_x_3:
[----:B------:R-:W2:Y:S04]  /*0350*/  LDG.E R27, desc[UR12][R10.64+-0x10] ;  /* 0xfffff00c0a1b7981 */ /* 0x000ea8000c1e1900 */
[----:B------:R-:W2:Y:S04]  /*0360*/  LDG.E R22, desc[UR12][R8.64+-0x10] ;  /* 0xfffff00c08167981 */ /* 0x000ea8000c1e1900 */
[----:B------:R-:W3:Y:S04]  /*0370*/  LDG.E R25, desc[UR12][R10.64+-0xc] ;  /* 0xfffff40c0a197981 */ /* 0x000ee8000c1e1900 */
[----:B------:R-:W3:Y:S04]  /*0380*/  LDG.E R20, desc[UR12][R8.64+-0xc] ;  /* 0xfffff40c08147981 */ /* 0x000ee8000c1e1900 */
[----:B------:R-:W4:Y:S04]  /*0390*/  LDG.E R12, desc[UR12][R10.64+-0x8] ;  /* 0xfffff80c0a0c7981 */ /* 0x000f28000c1e1900 */
[----:B------:R-:W4:Y:S04]  /*03a0*/  LDG.E R13, desc[UR12][R8.64+-0x8] ;  /* 0xfffff80c080d7981 */ /* 0x000f28000c1e1900 */
[----:B------:R-:W5:Y:S04]  /*03b0*/  LDG.E R14, desc[UR12][R10.64+-0x4] ;  /* 0xfffffc0c0a0e7981 */ /* 0x000f68000c1e1900 */
[----:B------:R-:W5:Y:S04]  /*03c0*/  LDG.E R15, desc[UR12][R8.64+-0x4] ;  /* 0xfffffc0c080f7981 */ /* 0x000f68000c1e1900 */
[----:B------:R-:W5:Y:S04]  /*03d0*/  LDG.E R18, desc[UR12][R10.64] ;  /* 0x0000000c0a127981 */ /* 0x000f68000c1e1900 */
[----:B------:R-:W5:Y:S04]  /*03e0*/  LDG.E R23, desc[UR12][R8.64] ;  /* 0x0000000c08177981 */ /* 0x000f68000c1e1900 */
[----:B------:R-:W5:Y:S01]  /*03f0*/  LDG.E R29, desc[UR12][R8.64+0x4] ;  /* 0x0000040c081d7981 */ /* 0x000f62000c1e1900 */
[----:B--2---:R-:W-:-:S03]  /*0400*/  FFMA R24, R27, R22, R16 ;  /* 0x000000161b187223 */ /* 0x004fc60000000010 */
[----:B------:R-:W2:Y:S04]  /*0410*/  LDG.E R22, desc[UR12][R10.64+0x4] ;  /* 0x0000040c0a167981 */ /* 0x000ea8000c1e1900 */
[----:B------:R-:W2:Y:S04]  /*0420*/  LDG.E R27, desc[UR12][R10.64+0x8] ;  /* 0x0000080c0a1b7981 */ /* 0x000ea8000c1e1900 */
[----:B------:R-:W2:Y:S01]  /*0430*/  LDG.E R16, desc[UR12][R8.64+0x8] ;  /* 0x0000080c08107981 */ /* 0x000ea2000c1e1900 */
[----:B---3--:R-:W-:-:S03]  /*0440*/  FFMA R24, R25, R20, R24 ;  /* 0x0000001419187223 */ /* 0x008fc60000000018 */
[----:B------:R-:W3:Y:S04]  /*0450*/  LDG.E R20, desc[UR12][R10.64+0xc] ;  /* 0x00000c0c0a147981 */ /* 0x000ee8000c1e1900 */
[----:B------:R0:W3:Y:S01]  /*0460*/  LDG.E R25, desc[UR12][R8.64+0xc] ;  /* 0x00000c0c08197981 */ /* 0x0000e2000c1e1900 */
[----:B----4-:R-:W-:Y:S01]  /*0470*/  FFMA R13, R12, R13, R24 ;  /* 0x0000000d0c0d7223 */ /* 0x010fe20000000018 */
[----:B------:R-:W-:-:S03]  /*0480*/  UIADD3 UR6, UP1, UPT, UR6, -0x8, URZ ;  /* 0xfffffff806067890 */ /* 0x000fc6000ff3e0ff */
[----:B-----5:R-:W-:Y:S01]  /*0490*/  FFMA R13, R14, R15, R13 ;  /* 0x0000000f0e0d7223 */ /* 0x020fe2000000000d */
[----:B------:R-:W-:Y:S02]  /*04a0*/  UIADD3.X UR7, UPT, UPT, UR7, -0x1, URZ, UP1, !UPT ;  /* 0xffffffff07077890 */ /* 0x000fe40008ffe4ff */
[----:B------:R-:W-:-:S04]  /*04b0*/  UISETP.NE.U32.AND UP1, UPT, UR6, URZ, UPT ;  /* 0x000000ff0600728c */ /* 0x000fc8000bf25070 */
[----:B------:R-:W-:Y:S01]  /*04c0*/  UISETP.NE.AND.EX UP1, UPT, UR7, URZ, UPT, UP1 ;  /* 0x000000ff0700728c */ /* 0x000fe2000bf25310 */
[----:B------:R-:W-:Y:S01]  /*04d0*/  FFMA R13, R18, R23, R13 ;  /* 0x00000017120d7223 */ /* 0x000fe2000000000d */
[----:B0-----:R-:W-:Y:S02]  /*04e0*/  IADD3 R8, P0, PT, R8, 0x20, RZ ;  /* 0x0000002008087810 */ /* 0x001fe40007f1e0ff */
[----:B------:R-:W-:-:S03]  /*04f0*/  IADD3 R10, P1, PT, R10, 0x20, RZ ;  /* 0x000000200a0a7810 */ /* 0x000fc60007f3e0ff */
[----:B------:R-:W-:Y:S02]  /*0500*/  IMAD.X R9, RZ, RZ, R9, P0 ;  /* 0x000000ffff097224 */ /* 0x000fe400000e0609 */
[----:B------:R-:W-:Y:S02]  /*0510*/  IMAD.X R11, RZ, RZ, R11, P1 ;  /* 0x000000ffff0b7224 */ /* 0x000fe400008e060b */
[----:B--2---:R-:W-:-:S04]  /*0520*/  FFMA R22, R22, R29, R13 ;  /* 0x0000001d16167223 */ /* 0x004fc8000000000d */
[----:B------:R-:W-:-:S04]  /*0530*/  FFMA R27, R27, R16, R22 ;  /* 0x000000101b1b7223 */ /* 0x000fc80000000016 */
[----:B---3--:R-:W-:Y:S01]  /*0540*/  FFMA R16, R20, R25, R27 ;  /* 0x0000001914107223 */ /* 0x008fe2000000001b */
[----:B------:R-:W-:Y:S06]  /*0550*/  BRA.U UP1, `(.L_x_3) ;  /* 0xfffffffd017c7547 */ /* 0x000fec000b83ffff */
.L_x_2:
[----:B------:R-:W-:Y:S05]  /*0560*/  BRA.U !UP0, `(.L_x_1) ;  /* 0x0000000508987547 */ /* 0x000fea000b800000 */
[----:B------:R-:W-:Y:S02]  /*0570*/  UISETP.GE.U32.AND UP1, UPT, UR9, 0x4, UPT ;  /* 0x000000040900788c */ /* 0x000fe4000bf26070 */
[----:B------:R-:W-:Y:S02]  /*0580*/  ULOP3.LUT UR8, UR14, 0x3, URZ, 0xc0, !UPT ;  /* 0x000000030e087892 */ /* 0x000fe4000f8ec0ff */
[----:B------:R-:W-:Y:S02]  /*0590*/  UISETP.GE.U32.AND.EX UP1, UPT, URZ, URZ, UPT, UP1 ;  /* 0x000000ffff00728c */ /* 0x000fe4000bf26110 */
[----:B------:R-:W-:-:S04]  /*05a0*/  UISETP.NE.U32.AND UP0, UPT, UR8, URZ, UPT ;  /* 0x000000ff0800728c */ /* 0x000fc8000bf05070 */
[----:B------:R-:W-:-:S03]  /*05b0*/  UISETP.NE.AND.EX UP0, UPT, URZ, URZ, UPT, UP0 ;  /* 0x000000ffff00728c */ /* 0x000fc6000bf05300 */
[----:B------:R-:W-:Y:S08]  /*05c0*/  BRA.U !UP1, `(.L_x_4) ;  /* 0x0000000109c87547 */ /* 0x000ff0000b800000 */
[----:B------:R-:W0:Y:S01]  /*05d0*/  LDCU.128 UR16, c[0x0][0x380] ;  /* 0x00007000ff1077ac */ /* 0x000e220008000c00 */
[----:B------:R-:W-:Y:S02]  /*05e0*/  IADD3 R13, P0, PT, R4, UR4, RZ ;  /* 0x00000004040d7c10 */ /* 0x000fe4000ff1e0ff */
[----:B------:R-:W-:Y:S01]  /*05f0*/  IADD3 R11, P1, PT, R6, UR4, RZ ;  /* 0x00000004060b7c10 */ /* 0x000fe2000ff3e0ff */
[----:B------:R-:W-:Y:S01]  /*0600*/  UIADD3 UR7, UPT, UPT, UR4, 0x1, URZ ;  /* 0x0000000104077890 */ /* 0x000fe2000fffe0ff */
[----:B------:R-:W-:Y:S01]  /*0610*/  IADD3.X R14, PT, PT, R19, UR5, RZ, P0, !PT ;  /* 0x00000005130e7c10 */ /* 0x000fe200087fe4ff */
[----:B------:R-:W-:Y:S01]  /*0620*/  UIADD3 UR6, UPT, UPT, UR4, 0x2, URZ ;  /* 0x0000000204067890 */ /* 0x000fe2000fffe0ff */
[----:B------:R-:W-:Y:S01]  /*0630*/  IADD3.X R12, PT, PT, R21, UR5, RZ, P1, !PT ;  /* 0x00000005150c7c10 */ /* 0x000fe20008ffe4ff */
[----:B------:R-:W-:Y:S02]  /*0640*/  UIADD3 UR5, UPT, UPT, UR4, 0x3, URZ ;  /* 0x0000000304057890 */ /* 0x000fe4000fffe0ff */
[----:B------:R-:W-:-:S05]  /*0650*/  IADD3 R9, P2, PT, R4, UR7, RZ ;  /* 0x0000000704097c10 */ /* 0x000fca000ff5e0ff */
[----:B------:R-:W-:Y:S01]  /*0660*/  IMAD.X R10, RZ, RZ, R19, P2 ;  /* 0x000000ffff0a7224 */ /* 0x000fe200010e0613 */
[----:B0-----:R-:W-:Y:S02]  /*0670*/  LEA R28, P0, R13, UR16, 0x2 ;  /* 0x000000100d1c7c11 */ /* 0x001fe4000f8010ff */
[----:B------:R-:W-:Y:S02]  /*0680*/  LEA R26, P1, R11, UR18, 0x2 ;  /* 0x000000120b1a7c11 */ /* 0x000fe4000f8210ff */
[----:B------:R-:W-:Y:S02]  /*0690*/  LEA R8, P2, R9, UR16, 0x2 ;  /* 0x0000001009087c11 */ /* 0x000fe4000f8410ff */
[----:B------:R-:W-:Y:S02]  /*06a0*/  LEA.HI.X R29, R13, UR17, R14, 0x2, P0 ;  /* 0x000000110d1d7c11 */ /* 0x000fe400080f140e */
[----:B------:R-:W-:Y:S02]  /*06b0*/  LEA.HI.X R27, R11, UR19, R12, 0x2, P1 ;  /* 0x000000130b1b7c11 */ /* 0x000fe400088f140c */
[----:B------:R-:W-:-:S02]  /*06c0*/  LEA.HI.X R9, R9, UR17, R10, 0x2, P2 ;  /* 0x0000001109097c11 */ /* 0x000fc400090f140a */
[----:B------:R-:W-:Y:S01]  /*06d0*/  IADD3 R11, P0, PT, R6, UR7, RZ ;  /* 0x00000007060b7c10 */ /* 0x000fe2000ff1e0ff */
[----:B------:R-:W2:Y:S01]  /*06e0*/  LDG.E R29, desc[UR12][R28.64] ;  /* 0x0000000c1c1d7981 */ /* 0x000ea2000c1e1900 */
[----:B------:R-:W-:Y:S02]  /*06f0*/  IADD3 R13, P1, PT, R4, UR6, RZ ;  /* 0x00000006040d7c10 */ /* 0x000fe4000ff3e0ff */
[----:B------:R-:W-:Y:S01]  /*0700*/  IADD3 R15, P2, PT, R6, UR6, RZ ;  /* 0x00000006060f7c10 */ /* 0x000fe2000ff5e0ff */
[----:B------:R-:W-:Y:S01]  /*0710*/  IMAD.X R22, RZ, RZ, R21, P0 ;  /* 0x000000ffff167224 */ /* 0x000fe200000e0615 */
[----:B------:R-:W-:Y:S01]  /*0720*/  LEA R10, P0, R11, UR18, 0x2 ;  /* 0x000000120b0a7c11 */ /* 0x000fe2000f8010ff */
[----:B------:R-:W-:Y:S01]  /*0730*/  IMAD.X R20, RZ, RZ, R19, P1 ;  /* 0x000000ffff147224 */ /* 0x000fe200008e0613 */
[----:B------:R-:W-:Y:S01]  /*0740*/  LEA R12, P1, R13, UR16, 0x2 ;  /* 0x000000100d0c7c11 */ /* 0x000fe2000f8210ff */
[----:B------:R-:W-:Y:S01]  /*0750*/  IMAD.X R18, RZ, RZ, R21, P2 ;  /* 0x000000ffff127224 */ /* 0x000fe200010e0615 */
[----:B------:R-:W-:Y:S01]  /*0760*/  LEA R14, P2, R15, UR18, 0x2 ;  /* 0x000000120f0e7c11 */ /* 0x000fe2000f8410ff */
[----:B------:R-:W2:Y:S01]  /*0770*/  LDG.E R26, desc[UR12][R26.64] ;  /* 0x0000000c1a1a7981 */ /* 0x000ea2000c1e1900 */
[----:B------:R-:W-:-:S02]  /*0780*/  LEA.HI.X R11, R11, UR19, R22, 0x2, P0 ;  /* 0x000000130b0b7c11 */ /* 0x000fc400080f1416 */
[----:B------:R-:W-:Y:S01]  /*0790*/  LEA.HI.X R13, R13, UR17, R20, 0x2, P1 ;  /* 0x000000110d0d7c11 */ /* 0x000fe200088f1414 */
[----:B------:R-:W3:Y:S01]  /*07a0*/  LDG.E R8, desc[UR12][R8.64] ;  /* 0x0000000c08087981 */ /* 0x000ee2000c1e1900 */
[----:B------:R-:W-:Y:S02]  /*07b0*/  LEA.HI.X R15, R15, UR19, R18, 0x2, P2 ;  /* 0x000000130f0f7c11 */ /* 0x000fe400090f1412 */
[----:B------:R-:W-:Y:S01]  /*07c0*/  IADD3 R20, P0, PT, R4, UR5, RZ ;  /* 0x0000000504147c10 */ /* 0x000fe2000ff1e0ff */
[----:B------:R-:W3:Y:S01]  /*07d0*/  LDG.E R10, desc[UR12][R10.64] ;  /* 0x0000000c0a0a7981 */ /* 0x000ee2000c1e1900 */
[----:B------:R-:W-:Y:S02]  /*07e0*/  IADD3 R18, P2, PT, R6, UR5, RZ ;  /* 0x0000000506127c10 */ /* 0x000fe4000ff5e0ff */
[----:B------:R-:W-:Y:S01]  /*07f0*/  LEA R22, P1, R20, UR16, 0x2 ;  /* 0x0000001014167c11 */ /* 0x000fe2000f8210ff */
[----:B------:R-:W-:Y:S01]  /*0800*/  IMAD.X R23, RZ, RZ, R19, P0 ;  /* 0x000000ffff177224 */ /* 0x000fe200000e0613 */
[----:B------:R-:W-:Y:S01]  /*0810*/  LEA R24, P3, R18, UR18, 0x2 ;  /* 0x0000001212187c11 */ /* 0x000fe2000f8610ff */
[----:B------:R-:W-:Y:S01]  /*0820*/  IMAD.X R25, RZ, RZ, R21, P2 ;  /* 0x000000ffff197224 */ /* 0x000fe200010e0615 */
[----:B------:R-:W4:Y:S02]  /*0830*/  LDG.E R12, desc[UR12][R12.64] ;  /* 0x0000000c0c0c7981 */ /* 0x000f24000c1e1900 */
[----:B------:R-:W-:-:S02]  /*0840*/  LEA.HI.X R23, R20, UR17, R23, 0x2, P1 ;  /* 0x0000001114177c11 */ /* 0x000fc400088f1417 */
[----:B------:R-:W-:Y:S01]  /*0850*/  LEA.HI.X R25, R18, UR19, R25, 0x2, P3 ;  /* 0x0000001312197c11 */ /* 0x000fe200098f1419 */
[----:B------:R-:W4:Y:S04]  /*0860*/  LDG.E R14, desc[UR12][R14.64] ;  /* 0x0000000c0e0e7981 */ /* 0x000f28000c1e1900 */
[----:B------:R-:W5:Y:S04]  /*0870*/  LDG.E R22, desc[UR12][R22.64] ;  /* 0x0000000c16167981 */ /* 0x000f68000c1e1900 */
[----:B------:R-:W5:Y:S01]  /*0880*/  LDG.E R24, desc[UR12][R24.64] ;  /* 0x0000000c18187981 */ /* 0x000f62000c1e1900 */
[----:B------:R-:W-:Y:S01]  /*0890*/  UIADD3 UR4, UPT, UPT, UR4, 0x4, URZ ;  /* 0x0000000404047890 */ /* 0x000fe2000fffe0ff */
[----:B------:R-:W-:Y:S01]  /*08a0*/  UMOV UR5, URZ ;  /* 0x000000ff00057c82 */ /* 0x000fe20008000000 */
[----:B--2---:R-:W-:-:S04]  /*08b0*/  FFMA R29, R29, R26, R16 ;  /* 0x0000001a1d1d7223 */ /* 0x004fc80000000010 */
[----:B---3--:R-:W-:-:S04]  /*08c0*/  FFMA R29, R8, R10, R29 ;  /* 0x0000000a081d7223 */ /* 0x008fc8000000001d */
[----:B----4-:R-:W-:-:S04]  /*08d0*/  FFMA R29, R12, R14, R29 ;  /* 0x0000000e0c1d7223 */ /* 0x010fc8000000001d */
[----:B-----5:R-:W-:-:S07]  /*08e0*/  FFMA R16, R22, R24, R29 ;  /* 0x0000001816107223 */ /* 0x020fce000000001d */
.L_x_4:
[----:B------:R-:W-:Y:S05]  /*08f0*/  BRA.U !UP0, `(.L_x_1) ;  /* 0x0000000108b47547 */ /* 0x000fea000b800000 */
[----:B------:R-:W-:Y:S02]  /*0900*/  UISETP.NE.U32.AND UP1, UPT, UR8, 0x1, UPT ;  /* 0x000000010800788c */ /* 0x000fe4000bf25070 */
[----:B------:R-:W-:Y:S02]  /*0910*/  ULOP3.LUT UR6, UR14, 0x1, URZ, 0xc0, !UPT ;  /* 0x000000010e067892 */ /* 0x000fe4000f8ec0ff */
[----:B------:R-:W-:Y:S02]  /*0920*/  UISETP.NE.AND.EX UP1, UPT, URZ, URZ, UPT, UP1 ;  /* 0x000000ffff00728c */ /* 0x000fe4000bf25310 */
[----:B------:R-:W-:-:S04]  /*0930*/  UISETP.NE.U32.AND UP0, UPT, UR6, 0x1, UPT ;  /* 0x000000010600788c */ /* 0x000fc8000bf05070 */
[----:B------:R-:W-:-:S03]  /*0940*/  UISETP.NE.U32.AND.EX UP0, UPT, URZ, URZ, UPT, UP0 ;  /* 0x000000ffff00728c */ /* 0x000fc6000bf05100 */
[----:B------:R-:W-:Y:S08]  /*0950*/  BRA.U !UP1, `(.L_x_5) ;  /* 0x0000000109687547 */ /* 0x000ff0000b800000 */
[----:B------:R-:W0:Y:S01]  /*0960*/  LDCU.128 UR16, c[0x0][0x380] ;  /* 0x00007000ff1077ac */ /* 0x000e220008000c00 */
[----:B------:R-:W-:Y:S02]  /*0970*/  IADD3 R9, P0, PT, R4, UR4, RZ ;  /* 0x0000000404097c10 */ /* 0x000fe4000ff1e0ff */
[----:B------:R-:W-:Y:S01]  /*0980*/  IADD3 R11, P2, PT, R6, UR4, RZ ;  /* 0x00000004060b7c10 */ /* 0x000fe2000ff5e0ff */
[----:B------:R-:W-:Y:S01]  /*0990*/  UIADD3 UR6, UPT, UPT, UR4, 0x1, URZ ;  /* 0x0000000104067890 */ /* 0x000fe2000fffe0ff */
[----:B------:R-:W-:Y:S02]  /*09a0*/  IADD3.X R10, PT, PT, R19, UR5, RZ, P0, !PT ;  /* 0x00000005130a7c10 */ /* 0x000fe400087fe4ff */
[----:B------:R-:W-:-:S03]  /*09b0*/  IADD3.X R18, PT, PT, R21, UR5, RZ, P2, !PT ;  /* 0x0000000515127c10 */ /* 0x000fc600097fe4ff */
[----:B------:R-:W-:-:S05]  /*09c0*/  IADD3 R13, P0, PT, R4, UR6, RZ ;  /* 0x00000006040d7c10 */ /* 0x000fca000ff1e0ff */
[----:B------:R-:W-:Y:S01]  /*09d0*/  IMAD.X R20, RZ, RZ, R19, P0 ;  /* 0x000000ffff147224 */ /* 0x000fe200000e0613 */
[----:B0-----:R-:W-:Y:S02]  /*09e0*/  LEA R8, P1, R9, UR16, 0x2 ;  /* 0x0000001009087c11 */ /* 0x001fe4000f8210ff */
[----:B------:R-:W-:Y:S02]  /*09f0*/  LEA R12, P3, R13, UR16, 0x2 ;  /* 0x000000100d0c7c11 */ /* 0x000fe4000f8610ff */
[----:B------:R-:W-:Y:S02]  /*0a00*/  LEA.HI.X R9, R9, UR17, R10, 0x2, P1 ;  /* 0x0000001109097c11 */ /* 0x000fe400088f140a */
[----:B------:R-:W-:Y:S02]  /*0a10*/  IADD3 R15, P1, PT, R6, UR6, RZ ;  /* 0x00000006060f7c10 */ /* 0x000fe4000ff3e0ff */
[----:B------:R-:W-:Y:S02]  /*0a20*/  LEA R10, P2, R11, UR18, 0x2 ;  /* 0x000000120b0a7c11 */ /* 0x000fe4000f8410ff */
[----:B------:R-:W-:Y:S01]  /*0a30*/  LEA R14, P4, R15, UR18, 0x2 ;  /* 0x000000120f0e7c11 */ /* 0x000fe2000f8810ff */
[----:B------:R-:W-:Y:S01]  /*0a40*/  IMAD.X R22, RZ, RZ, R21, P1 ;  /* 0x000000ffff167224 */ /* 0x000fe200008e0615 */
[----:B------:R-:W-:Y:S01]  /*0a50*/  LEA.HI.X R11, R11, UR19, R18, 0x2, P2 ;  /* 0x000000130b0b7c11 */ /* 0x000fe200090f1412 */
[----:B------:R-:W2:Y:S01]  /*0a60*/  LDG.E R9, desc[UR12][R8.64] ;  /* 0x0000000c08097981 */ /* 0x000ea2000c1e1900 */
[----:B------:R-:W-:-:S02]  /*0a70*/  LEA.HI.X R13, R13, UR17, R20, 0x2, P3 ;  /* 0x000000110d0d7c11 */ /* 0x000fc400098f1414 */
[----:B------:R-:W-:Y:S01]  /*0a80*/  LEA.HI.X R15, R15, UR19, R22, 0x2, P4 ;  /* 0x000000130f0f7c11 */ /* 0x000fe2000a0f1416 */
[----:B------:R-:W2:Y:S04]  /*0a90*/  LDG.E R10, desc[UR12][R10.64] ;  /* 0x0000000c0a0a7981 */ /* 0x000ea8000c1e1900 */
[----:B------:R-:W3:Y:S04]  /*0aa0*/  LDG.E R13, desc[UR12][R12.64] ;  /* 0x0000000c0c0d7981 */ /* 0x000ee8000c1e1900 */
[----:B------:R-:W3:Y:S01]  /*0ab0*/  LDG.E R14, desc[UR12][R14.64] ;  /* 0x0000000c0e0e7981 */ /* 0x000ee2000c1e1900 */
[----:B------:R-:W-:Y:S01]  /*0ac0*/  UIADD3 UR4, UPT, UPT, UR4, 0x2, URZ ;  /* 0x0000000204047890 */ /* 0x000fe2000fffe0ff */
[----:B------:R-:W-:Y:S01]  /*0ad0*/  UMOV UR5, URZ ;  /* 0x000000ff00057c82 */ /* 0x000fe20008000000 */
[----:B--2---:R-:W-:-:S04]  /*0ae0*/  FFMA R16, R9, R10, R16 ;  /* 0x0000000a09107223 */ /* 0x004fc80000000010 */
[----:B---3--:R-:W-:-:S07]  /*0af0*/  FFMA R16, R13, R14, R16 ;  /* 0x0000000e0d107223 */ /* 0x008fce0000000010 */
.L_x_5:
[----:B------:R-:W-:Y:S05]  /*0b00*/  BRA.U UP0, `(.L_x_1) ;  /* 0x0000000100307547 */ /* 0x000fea000b800000 */
[----:B------:R-:W0:Y:S01]  /*0b10*/  LDCU.128 UR16, c[0x0][0x380] ;  /* 0x00007000ff1077ac */ /* 0x000e220008000c00 */
[----:B------:R-:W-:Y:S02]  /*0b20*/  IADD3 R5, P0, PT, R4, UR4, RZ ;  /* 0x0000000404057c10 */ /* 0x000fe4000ff1e0ff */
[----:B------:R-:W-:Y:S02]  /*0b30*/  IADD3 R7, P2, PT, R6, UR4, RZ ;  /* 0x0000000406077c10 */ /* 0x000fe4000ff5e0ff */
[----:B------:R-:W-:Y:S02]  /*0b40*/  IADD3.X R10, PT, PT, R19, UR5, RZ, P0, !PT ;  /* 0x00000005130a7c10 */ /* 0x000fe400087fe4ff */
[----:B------:R-:W-:Y:S02]  /*0b50*/  IADD3.X R8, PT, PT, R21, UR5, RZ, P2, !PT ;  /* 0x0000000515087c10 */ /* 0x000fe400097fe4ff */
[----:B0-----:R-:W-:Y:S02]  /*0b60*/  LEA R4, P1, R5, UR16, 0x2 ;  /* 0x0000001005047c11 */ /* 0x001fe4000f8210ff */
[----:B------:R-:W-:-:S02]  /*0b70*/  LEA R6, P3, R7, UR18, 0x2 ;  /* 0x0000001207067c11 */ /* 0x000fc4000f8610ff */
[----:B------:R-:W-:Y:S02]  /*0b80*/  LEA.HI.X R5, R5, UR17, R10, 0x2, P1 ;  /* 0x0000001105057c11 */ /* 0x000fe400088f140a */
[----:B------:R-:W-:-:S04]  /*0b90*/  LEA.HI.X R7, R7, UR19, R8, 0x2, P3 ;  /* 0x0000001307077c11 */ /* 0x000fc800098f1408 */
[----:B------:R-:W2:Y:S04]  /*0ba0*/  LDG.E R5, desc[UR12][R4.64] ;  /* 0x0000000c04057981 */ /* 0x000ea8000c1e1900 */
[----:B------:R-:W2:Y:S02]  /*0bb0*/  LDG.E R6, desc[UR12][R6.64] ;  /* 0x0000000c06067981 */ /* 0x000ea4000c1e1900 */
[----:B--2---:R-:W-:-:S07]  /*0bc0*/  FFMA R16, R5, R6, R16 ;  /* 0x0000000605107223 */ /* 0x004fce0000000010 */
.L_x_1:
[----:B------:R-:W-:Y:S05]  /*0bd0*/  BSYNC.RECONVERGENT B0 ;  /* 0x0000000000007941 */ /* 0x000fea0003800200 */
.L_x_0:
[----:B------:R-:W0:Y:S01]  /*0be0*/  LDCU.64 UR4, c[0x0][0x3a8] ;  /* 0x00007500ff0477ac */ /* 0x000e220008000a00 */
[----:B------:R-:W-:Y:S02]  /*0bf0*/  IMAD R0, R0, UR10, RZ ;  /* 0x0000000a00007c24 */ /* 0x000fe4000f8e02ff */
[----:B------:R-:W-:Y:S02]  /*0c00*/  IMAD.MOV.U32 R3, RZ, RZ, RZ ;  /* 0x000000ffff037224 */ /* 0x000fe400078e00ff */
[C---:B------:R-:W-:Y:S02]  /*0c10*/  IMAD R5, R17.reuse, UR11, R0 ;  /* 0x0000000b11057c24 */ /* 0x040fe4000f8e0200 */
[----:B------:R-:W-:-:S04]  /*0c20*/  IMAD.WIDE.U32 R2, R17, UR10, R2 ;  /* 0x0000000a11027c25 */ /* 0x000fc8000f8e0002 */
[----:B------:R-:W-:Y:S01]  /*0c30*/  IMAD.IADD R3, R3, 0x1, R5 ;  /* 0x0000000103037824 */ /* 0x000fe200078e0205 */
[----:B0-----:R-:W-:-:S04]  /*0c40*/  LEA R4, P0, R2, UR4, 0x2 ;  /* 0x0000000402047c11 */ /* 0x001fc8000f8010ff */
[----:B------:R-:W-:-:S05]  /*0c50*/  LEA.HI.X R5, R2, UR5, R3, 0x2, P0 ;  /* 0x0000000502057c11 */ /* 0x000fca00080f1403 */
[----:B------:R-:W-:Y:S01]  /*0c60*/  REDG.E.ADD.F32.FTZ.RN.STRONG.GPU desc[UR12][R4.64], R16 ;  /* 0x00000010040079a6 */ /* 0x000fe2000c12f30c */
[----:B------:R-:W-:Y:S05]  /*0c70*/  EXIT ;  /* 0x000000000000794d */ /* 0x000fea0003800000 */
.L_x_6:
[----:B------:R-:W-:-:S00]  /*0c80*/  BRA `(.L_x_6) ;  /* 0xfffffffc00fc7947 */ /* 0x000fc0000383ffff */
[----:B------:R-:W-:-:S00]  /*0c90*/  NOP ;  /* 0x0000000000007918 */ /* 0x000fc00000000000 */
        /* <DEDUP_REMOVED lines=14> */
.L_x_7:


//--------------------- .nv.shared.reserved.0     --------------------------
	.section	.nv.shared.reserved.0,"aw",@nobits
	.weak		__nv_reservedSMEM_offset_0_alias
	.size		__nv_reservedSMEM_offset_0_alias, 0, 64
	.other		__nv_reservedSMEM_offset_0_alias,@"STO_CUDA_RESERVED_SHARED STV_DEFAULT"
__nv_reservedSMEM_offset_0_alias:
	.zero		0
	.zero		64


//--------------------- .nv.constant0._Z11cuda_matmulPKfS0_mmmPf --------------------------
	.section	.nv.constant0._Z11cuda_matmulPKfS0_mmmPf,"a",@progbits
	.sectionflags	@""
	.align	4
.nv.constant0._Z11cuda_matmulPKfS0_mmmPf:
	.zero		944


//--------------------- SYMBOLS --------------------------

	.type		.nv.reservedSmem.offset0,@object
	.size		.nv.reservedSmem.offset0,0x4
